//
// Generated by NVIDIA NVVM Compiler
//
// Compiler Build ID: CL-36424714
// Cuda compilation tools, release 13.0, V13.0.88
// Based on NVVM 20.0.0
//

.version 9.0
.target sm_100
.address_size 64

	// .globl	_Z5benesiPcPiPVii

.visible .entry _Z5benesiPcPiPVii(
	.param .u32 _Z5benesiPcPiPVii_param_0,
	.param .u64 .ptr .align 1 _Z5benesiPcPiPVii_param_1,
	.param .u64 .ptr .align 1 _Z5benesiPcPiPVii_param_2,
	.param .u64 .ptr .align 1 _Z5benesiPcPiPVii_param_3,
	.param .u32 _Z5benesiPcPiPVii_param_4
)
{
	.reg .pred 	%p<6>;
	.reg .b16 	%rs<9>;
	.reg .b32 	%r<38>;
	.reg .b64 	%rd<39>;

	ld.param.u32 	%r6, [_Z5benesiPcPiPVii_param_0];
	ld.param.u64 	%rd6, [_Z5benesiPcPiPVii_param_1];
	ld.param.u64 	%rd5, [_Z5benesiPcPiPVii_param_2];
	ld.param.u64 	%rd7, [_Z5benesiPcPiPVii_param_3];
	ld.param.u32 	%r7, [_Z5benesiPcPiPVii_param_4];
	cvta.to.global.u64 	%rd1, %rd6;
	cvta.to.global.u64 	%rd2, %rd7;
	mov.u32 	%r8, %tid.x;
	bar.sync 	0;
	mov.u32 	%r1, %ctaid.x;
	mul.lo.s32 	%r2, %r6, %r1;
	shl.b32 	%r3, %r8, 1;
	add.s32 	%r4, %r2, %r3;
	add.s32 	%r5, %r4, 1;
	mul.wide.u32 	%rd8, %r5, 4;
	add.s64 	%rd3, %rd2, %rd8;
	mul.wide.u32 	%rd9, %r4, 4;
	add.s64 	%rd4, %rd2, %rd9;
$L__BB0_1:
	ld.volatile.global.u32 	%r9, [%rd4];
	setp.eq.s32 	%p1, %r9, 0;
	@%p1 bra 	$L__BB0_1;
	ld.volatile.global.u32 	%r10, [%rd3];
	setp.eq.s32 	%p2, %r10, 0;
	@%p2 bra 	$L__BB0_1;
	setp.ne.s32 	%p3, %r1, 0;
	@%p3 bra 	$L__BB0_5;
	cvt.u64.u32 	%rd27, %r3;
	add.s64 	%rd28, %rd1, %rd27;
	ld.global.u8 	%rs5, [%rd28];
	cvt.u32.u16 	%r28, %rs5;
	cvt.s32.s8 	%r29, %r28;
	ld.global.u8 	%rs6, [%rd28+1];
	cvt.u32.u16 	%r30, %rs6;
	cvt.s32.s8 	%r31, %r30;
	and.b32  	%r32, %r7, %r29;
	and.b32  	%r33, %r7, %r31;
	setp.lt.s32 	%p5, %r32, %r33;
	selp.b16 	%rs7, %rs6, %rs5, %p5;
	selp.b16 	%rs8, %rs5, %rs6, %p5;
	add.s32 	%r34, %r6, %r3;
	cvt.u64.u32 	%rd29, %r34;
	add.s64 	%rd30, %rd1, %rd29;
	st.global.u8 	[%rd30], %rs8;
	add.s32 	%r35, %r34, 1;
	cvt.u64.u32 	%rd31, %r35;
	add.s64 	%rd32, %rd1, %rd31;
	st.global.u8 	[%rd32], %rs7;
	mul.wide.u32 	%rd33, %r3, 4;
	add.s64 	%rd34, %rd2, %rd33;
	mov.b32 	%r36, 0;
	st.volatile.global.u32 	[%rd34], %r36;
	st.volatile.global.u32 	[%rd34+4], %r36;
	mul.wide.u32 	%rd35, %r34, 4;
	add.s64 	%rd36, %rd2, %rd35;
	mov.b32 	%r37, 1;
	st.volatile.global.u32 	[%rd36], %r37;
	mul.wide.u32 	%rd37, %r35, 4;
	add.s64 	%rd38, %rd2, %rd37;
	st.volatile.global.u32 	[%rd38], %r37;
	bar.sync 	0;
	bra.uni 	$L__BB0_6;
$L__BB0_5:
	cvta.to.global.u64 	%rd10, %rd5;
	cvt.u64.u32 	%rd11, %r4;
	cvt.u64.u32 	%rd12, %r5;
	sub.s32 	%r11, %r2, %r6;
	add.s32 	%r12, %r11, %r3;
	mul.wide.u32 	%rd13, %r12, 4;
	add.s64 	%rd14, %rd10, %rd13;
	ld.global.u32 	%r13, [%rd14];
	add.s32 	%r14, %r12, 1;
	mul.wide.u32 	%rd15, %r14, 4;
	add.s64 	%rd16, %rd10, %rd15;
	ld.global.u32 	%r15, [%rd16];
	add.s32 	%r16, %r13, %r11;
	cvt.u64.u32 	%rd17, %r16;
	add.s64 	%rd18, %rd1, %rd17;
	ld.global.u8 	%rs1, [%rd18];
	cvt.u32.u16 	%r17, %rs1;
	cvt.s32.s8 	%r18, %r17;
	add.s32 	%r19, %r15, %r11;
	cvt.u64.u32 	%rd19, %r19;
	add.s64 	%rd20, %rd1, %rd19;
	ld.global.u8 	%rs2, [%rd20];
	cvt.u32.u16 	%r20, %rs2;
	cvt.s32.s8 	%r21, %r20;
	and.b32  	%r22, %r7, %r18;
	and.b32  	%r23, %r7, %r21;
	setp.lt.s32 	%p4, %r22, %r23;
	selp.b16 	%rs3, %rs2, %rs1, %p4;
	selp.b16 	%rs4, %rs1, %rs2, %p4;
	add.s64 	%rd21, %rd1, %rd11;
	st.global.u8 	[%rd21], %rs4;
	add.s64 	%rd22, %rd1, %rd12;
	st.global.u8 	[%rd22], %rs3;
	mov.b32 	%r24, 0;
	st.volatile.global.u32 	[%rd4], %r24;
	st.volatile.global.u32 	[%rd3], %r24;
	add.s32 	%r25, %r4, %r6;
	mul.wide.u32 	%rd23, %r25, 4;
	add.s64 	%rd24, %rd2, %rd23;
	mov.b32 	%r26, 1;
	st.volatile.global.u32 	[%rd24], %r26;
	add.s32 	%r27, %r25, 1;
	mul.wide.u32 	%rd25, %r27, 4;
	add.s64 	%rd26, %rd2, %rd25;
	st.volatile.global.u32 	[%rd26], %r26;
$L__BB0_6:
	ret;

}


// ===== COMPILED SASS (sm_100) =====

	.target	sm_100

	.elftype	@"ET_EXEC"


//--------------------- .note.nv.tkinfo           --------------------------
	.section	.note.nv.tkinfo,"",@"SHT_NOTE"
	.sectionflags	@"SHF_NOTE_NV_TKINFO"
	.tkinfo
        /*0018*/ 	.word	0x00000002
        /*0030*/ 	.string	""
        /*0030*/ 	.string	"ptxas"
        /*0030*/ 	.string	"Cuda compilation tools, release 13.0, V13.0.88"
        /*0030*/ 	.string	"Build cuda_13.0.r13.0/compiler.36424714_0"
        /*0030*/ 	.string	"-arch sm_100 -m 64 "



//--------------------- .note.nv.cuinfo           --------------------------
	.section	.note.nv.cuinfo,"",@"SHT_NOTE"
	.sectionflags	@"SHF_NOTE_NV_CUINFO"
        /*0018*/ 	.short	0x0002
        /*001a*/ 	.short	0x0064
        /*001c*/ 	.short	0x0082
	.zero		2


//--------------------- .nv.info                  --------------------------
	.section	.nv.info,"",@"SHT_CUDA_INFO"
	.align	4


	//----- nvinfo : EIATTR_REGCOUNT
	.align		4
        /*0000*/ 	.byte	0x04, 0x2f
        /*0002*/ 	.short	(.L_1 - .L_0)
	.align		4
.L_0:
        /*0004*/ 	.word	index@(_Z5benesiPcPiPVii)
        /*0008*/ 	.word	0x00000016


	//----- nvinfo : EIATTR_FRAME_SIZE
	.align		4
.L_1:
        /*000c*/ 	.byte	0x04, 0x11
        /*000e*/ 	.short	(.L_3 - .L_2)
	.align		4
.L_2:
        /*0010*/ 	.word	index@(_Z5benesiPcPiPVii)
        /*0014*/ 	.word	0x00000000


	//----- nvinfo : EIATTR_MIN_STACK_SIZE
	.align		4
.L_3:
        /*0018*/ 	.byte	0x04, 0x12
        /*001a*/ 	.short	(.L_5 - .L_4)
	.align		4
.L_4:
        /*001c*/ 	.word	index@(_Z5benesiPcPiPVii)
        /*0020*/ 	.word	0x00000000
.L_5:


//--------------------- .nv.compat                --------------------------
	.section	.nv.compat,"",@"SHT_CUDA_COMPAT_INFO"
	.align	4
        /*0000*/ 	.byte	0x02, 0x09, 0x00, 0x00, 0x02, 0x02, 0x01, 0x00, 0x02, 0x05, 0x05, 0x00, 0x03, 0x07, 0x01, 0x01
        /*0010*/ 	.byte	0x02, 0x03, 0x00, 0x00, 0x02, 0x06, 0x01, 0x00, 0x04, 0x0b, 0x08, 0x00, 0x09, 0x00, 0x00, 0x00
        /*0020*/ 	.byte	0x00, 0x00, 0x00, 0x00


//--------------------- .nv.info._Z5benesiPcPiPVii --------------------------
	.section	.nv.info._Z5benesiPcPiPVii,"",@"SHT_CUDA_INFO"
	.sectionflags	@""
	.align	4


	//----- nvinfo : EIATTR_CUDA_API_VERSION
	.align		4
        /*0000*/ 	.byte	0x04, 0x37
        /*0002*/ 	.short	(.L_7 - .L_6)
.L_6:
        /*0004*/ 	.word	0x00000082


	//----- nvinfo : EIATTR_KPARAM_INFO
	.align		4
.L_7:
        /*0008*/ 	.byte	0x04, 0x17
        /*000a*/ 	.short	(.L_9 - .L_8)
.L_8:
        /*000c*/ 	.word	0x00000000
        /*0010*/ 	.short	0x0004
        /*0012*/ 	.short	0x0020
        /*0014*/ 	.byte	0x00, 0xf0, 0x11, 0x00


	//----- nvinfo : EIATTR_KPARAM_INFO
	.align		4
.L_9:
        /*0018*/ 	.byte	0x04, 0x17
        /*001a*/ 	.short	(.L_11 - .L_10)
.L_10:
        /*001c*/ 	.word	0x00000000
        /*0020*/ 	.short	0x0003
        /*0022*/ 	.short	0x0018
        /*0024*/ 	.byte	0x00, 0xf5, 0x21, 0x00


	//----- nvinfo : EIATTR_KPARAM_INFO
	.align		4
.L_11:
        /*0028*/ 	.byte	0x04, 0x17
        /*002a*/ 	.short	(.L_13 - .L_12)
.L_12:
        /*002c*/ 	.word	0x00000000
        /*0030*/ 	.short	0x0002
        /*0032*/ 	.short	0x0010
        /*0034*/ 	.byte	0x00, 0xf5, 0x21, 0x00


	//----- nvinfo : EIATTR_KPARAM_INFO
	.align		4
.L_13:
        /*0038*/ 	.byte	0x04, 0x17
        /*003a*/ 	.short	(.L_15 - .L_14)
.L_14:
        /*003c*/ 	.word	0x00000000
        /*0040*/ 	.short	0x0001
        /*0042*/ 	.short	0x0008
        /*0044*/ 	.byte	0x00, 0xf5, 0x21, 0x00


	//----- nvinfo : EIATTR_KPARAM_INFO
	.align		4
.L_15:
        /*0048*/ 	.byte	0x04, 0x17
        /*004a*/ 	.short	(.L_17 - .L_16)
.L_16:
        /*004c*/ 	.word	0x00000000
        /*0050*/ 	.short	0x0000
        /*0052*/ 	.short	0x0000
        /*0054*/ 	.byte	0x00, 0xf0, 0x11, 0x00


	//----- nvinfo : EIATTR_SPARSE_MMA_MASK
	.align		4
.L_17:
        /*0058*/ 	.byte	0x03, 0x50
        /*005a*/ 	.short	0x0000


	//----- nvinfo : EIATTR_MAXREG_COUNT
	.align		4
        /*005c*/ 	.byte	0x03, 0x1b
        /*005e*/ 	.short	0x00ff


	//----- nvinfo : EIATTR_NUM_BARRIERS
	.align		4
        /*0060*/ 	.byte	0x02, 0x4c
        /*0062*/ 	.byte	0x01
	.zero		1


	//----- nvinfo : EIATTR_MERCURY_ISA_VERSION
	.align		4
        /*0064*/ 	.byte	0x03, 0x5f
        /*0066*/ 	.short	0x0101


	//----- nvinfo : EIATTR_VRC_CTA_INIT_COUNT
	.align		4
        /*0068*/ 	.byte	0x02, 0x4a
	.zero		1
	.zero		1


	//----- nvinfo : EIATTR_EXIT_INSTR_OFFSETS
	.align		4
        /*006c*/ 	.byte	0x04, 0x1c
        /*006e*/ 	.short	(.L_19 - .L_18)


	//   ....[0]....
.L_18:
        /*0070*/ 	.word	0x000003c0


	//   ....[1]....
        /*0074*/ 	.word	0x00000670


	//----- nvinfo : EIATTR_CRS_STACK_SIZE
	.align		4
.L_19:
        /*0078*/ 	.byte	0x04, 0x1e
        /*007a*/ 	.short	(.L_21 - .L_20)
.L_20:
        /*007c*/ 	.word	0x00000000


	//----- nvinfo : EIATTR_CBANK_PARAM_SIZE
	.align		4
.L_21:
        /*0080*/ 	.byte	0x03, 0x19
        /*0082*/ 	.short	0x0024


	//----- nvinfo : EIATTR_PARAM_CBANK
	.align		4
        /*0084*/ 	.byte	0x04, 0x0a
        /*0086*/ 	.short	(.L_23 - .L_22)
	.align		4
.L_22:
        /*0088*/ 	.word	index@(.nv.constant0._Z5benesiPcPiPVii)
        /*008c*/ 	.short	0x0380
        /*008e*/ 	.short	0x0024


	//----- nvinfo : EIATTR_SW_WAR
	.align		4
.L_23:
        /*0090*/ 	.byte	0x04, 0x36
        /*0092*/ 	.short	(.L_25 - .L_24)
.L_24:
        /*0094*/ 	.word	0x00000008
.L_25:


//--------------------- .nv.callgraph             --------------------------
	.section	.nv.callgraph,"",@"SHT_CUDA_CALLGRAPH"
	.align	4
	.sectionentsize	8
	.align		4
        /*0000*/ 	.word	0x00000000
	.align		4
        /*0004*/ 	.word	0xffffffff
	.align		4
        /*0008*/ 	.word	0x00000000
	.align		4
        /*000c*/ 	.word	0xfffffffe
	.align		4
        /*0010*/ 	.word	0x00000000
	.align		4
        /*0014*/ 	.word	0xfffffffd
	.align		4
        /*0018*/ 	.word	0x00000000
	.align		4
        /*001c*/ 	.word	0xfffffffc


//--------------------- .text._Z5benesiPcPiPVii   --------------------------
	.section	.text._Z5benesiPcPiPVii,"ax",@progbits
	.align	128
        .global         _Z5benesiPcPiPVii
        .type           _Z5benesiPcPiPVii,@function
        .size           _Z5benesiPcPiPVii,(.L_x_7 - _Z5benesiPcPiPVii)
        .other          _Z5benesiPcPiPVii,@"STO_CUDA_ENTRY STV_DEFAULT"
_Z5benesiPcPiPVii:
.text._Z5benesiPcPiPVii:
[----:B------:R-:W-:Y:S01]  /*0000*/  LDC R1, c[0x0][0x37c] ;  /* 0x0000df00ff017b82 */ /* 0x000fe20000000800 */
[----:B------:R-:W0:Y:S07]  /*0010*/  S2R R5, SR_TID.X ;  /* 0x0000000000057919 */ /* 0x000e2e0000002100 */
[----:B------:R-:W1:Y:S01]  /*0020*/  S2UR UR5, SR_CTAID.X ;  /* 0x00000000000579c3 */ /* 0x000e620000002500 */
[----:B------:R-:W-:Y:S01]  /*0030*/  BSSY.RECONVERGENT B0, `(.L_x_0) ;  /* 0x0000015000007945 */ /* 0x000fe20003800200 */
[----:B------:R-:W2:Y:S06]  /*0040*/  LDCU.64 UR6, c[0x0][0x358] ;  /* 0x00006b00ff0677ac */ /* 0x000eac0008000a00 */
[----:B------:R-:W-:Y:S08]  /*0050*/  BAR.SYNC.DEFER_BLOCKING 0x0 ;  /* 0x0000000000007b1d */ /* 0x000ff00000010000 */
[----:B------:R-:W1:Y:S08]  /*0060*/  LDC R0, c[0x0][0x380] ;  /* 0x0000e000ff007b82 */ /* 0x000e700000000800 */
[----:B------:R-:W3:Y:S01]  /*0070*/  LDC.64 R2, c[0x0][0x398] ;  /* 0x0000e600ff027b82 */ /* 0x000ee20000000a00 */
[----:B0-----:R-:W-:-:S04]  /*0080*/  IMAD.SHL.U32 R5, R5, 0x2, RZ ;  /* 0x0000000205057824 */ /* 0x001fc800078e00ff */
[----:B-1----:R-:W-:-:S04]  /*0090*/  IMAD R0, R0, UR5, R5 ;  /* 0x0000000500007c24 */ /* 0x002fc8000f8e0205 */
[C---:B------:R-:W-:Y:S02]  /*00a0*/  VIADD R4, R0.reuse, 0x1 ;  /* 0x0000000100047836 */ /* 0x040fe40000000000 */
[----:B---3--:R-:W-:-:S04]  /*00b0*/  IMAD.WIDE.U32 R14, R0, 0x4, R2 ;  /* 0x00000004000e7825 */ /* 0x008fc800078e0002 */
[----:B--2---:R-:W-:-:S07]  /*00c0*/  IMAD.WIDE.U32 R2, R4, 0x4, R2 ;  /* 0x0000000404027825 */ /* 0x004fce00078e0002 */
.L_x_4:
[----:B------:R-:W2:Y:S01]  /*00d0*/  LDG.E.STRONG.SYS R6, desc[UR6][R14.64] ;  /* 0x000000060e067981 */ /* 0x000ea2000c1f5900 */
[----:B------:R-:W-:Y:S05]  /*00e0*/  YIELD ;  /* 0x0000000000007946 */ /* 0x000fea0003800000 */
[----:B------:R-:W-:Y:S01]  /*00f0*/  BSSY.RELIABLE B1, `(.L_x_1) ;  /* 0x0000007000017945 */ /* 0x000fe20003800100 */
[----:B--2---:R-:W-:-:S13]  /*0100*/  ISETP.NE.AND P0, PT, R6, RZ, PT ;  /* 0x000000ff0600720c */ /* 0x004fda0003f05270 */
[----:B------:R-:W-:Y:S05]  /*0110*/  @!P0 BRA `(.L_x_2) ;  /* 0x0000000000108947 */ /* 0x000fea0003800000 */
[----:B------:R-:W2:Y:S02]  /*0120*/  LDG.E.STRONG.SYS R6, desc[UR6][R2.64] ;  /* 0x0000000602067981 */ /* 0x000ea4000c1f5900 */
[----:B--2---:R-:W-:-:S13]  /*0130*/  ISETP.NE.AND P0, PT, R6, RZ, PT ;  /* 0x000000ff0600720c */ /* 0x004fda0003f05270 */
[----:B------:R-:W-:Y:S05]  /*0140*/  @P0 BREAK.RELIABLE B1 ;  /* 0x0000000000010942 */ /* 0x000fea0003800100 */
[----:B------:R-:W-:Y:S05]  /*0150*/  @P0 BRA `(.L_x_3) ;  /* 0x0000000000080947 */ /* 0x000fea0003800000 */
.L_x_2:
[----:B------:R-:W-:Y:S05]  /*0160*/  BSYNC.RELIABLE B1 ;  /* 0x0000000000017941 */ /* 0x000fea0003800100 */
.L_x_1:
[----:B------:R-:W-:Y:S05]  /*0170*/  BRA `(.L_x_4) ;  /* 0xfffffffc00d47947 */ /* 0x000fea000383ffff */
.L_x_3:
[----:B------:R-:W-:Y:S05]  /*0180*/  BSYNC.RECONVERGENT B0 ;  /* 0x0000000000007941 */ /* 0x000fea0003800200 */
.L_x_0:
[----:B------:R-:W-:-:S09]  /*0190*/  UISETP.NE.AND UP0, UPT, UR5, URZ, UPT ;  /* 0x000000ff0500728c */ /* 0x000fd2000bf05270 */
[----:B------:R-:W-:Y:S05]  /*01a0*/  BRA.U UP0, `(.L_x_5) ;  /* 0x0000000100887547 */ /* 0x000fea000b800000 */
[----:B------:R-:W0:Y:S01]  /*01b0*/  LDCU.64 UR8, c[0x0][0x388] ;  /* 0x00007100ff0877ac */ /* 0x000e220008000a00 */
[----:B------:R-:W1:Y:S01]  /*01c0*/  LDC.64 R2, c[0x0][0x398] ;  /* 0x0000e600ff027b82 */ /* 0x000e620000000a00 */
[----:B------:R-:W2:Y:S01]  /*01d0*/  LDCU UR10, c[0x0][0x380] ;  /* 0x00007000ff0a77ac */ /* 0x000ea20008000800 */
[----:B------:R-:W3:Y:S01]  /*01e0*/  LDCU UR4, c[0x0][0x3a0] ;  /* 0x00007400ff0477ac */ /* 0x000ee20008000800 */
[----:B0-----:R-:W-:-:S05]  /*01f0*/  IADD3 R6, P0, PT, R5, UR8, RZ ;  /* 0x0000000805067c10 */ /* 0x001fca000ff1e0ff */
[----:B------:R-:W-:-:S05]  /*0200*/  IMAD.X R7, RZ, RZ, UR9, P0 ;  /* 0x00000009ff077e24 */ /* 0x000fca00080e06ff */
[----:B------:R-:W4:Y:S04]  /*0210*/  LDG.E.U8 R11, desc[UR6][R6.64+0x1] ;  /* 0x00000106060b7981 */ /* 0x000f28000c1e1100 */
[----:B------:R1:W5:Y:S01]  /*0220*/  LDG.E.U8 R0, desc[UR6][R6.64] ;  /* 0x0000000606007981 */ /* 0x000362000c1e1100 */
[----:B--2---:R-:W-:-:S05]  /*0230*/  VIADD R17, R5, UR10 ;  /* 0x0000000a05117c36 */ /* 0x004fca0008000000 */
[C---:B------:R-:W-:Y:S01]  /*0240*/  IADD3 R19, PT, PT, R17.reuse, 0x1, RZ ;  /* 0x0000000111137810 */ /* 0x040fe20007ffe0ff */
[----:B-1----:R-:W-:Y:S01]  /*0250*/  IMAD.WIDE.U32 R6, R17, 0x4, R2 ;  /* 0x0000000411067825 */ /* 0x002fe200078e0002 */
[----:B----4-:R-:W-:Y:S02]  /*0260*/  PRMT R8, R11, 0x8880, RZ ;  /* 0x000088800b087816 */ /* 0x010fe400000000ff */
[----:B-----5:R-:W-:Y:S02]  /*0270*/  PRMT R4, R0, 0x8880, RZ ;  /* 0x0000888000047816 */ /* 0x020fe400000000ff */
[----:B---3--:R-:W-:Y:S02]  /*0280*/  LOP3.LUT R9, R8, UR4, RZ, 0xc0, !PT ;  /* 0x0000000408097c12 */ /* 0x008fe4000f8ec0ff */
[----:B------:R-:W-:Y:S02]  /*0290*/  LOP3.LUT R4, R4, UR4, RZ, 0xc0, !PT ;  /* 0x0000000404047c12 */ /* 0x000fe4000f8ec0ff */
[----:B------:R-:W-:-:S02]  /*02a0*/  IADD3 R8, P1, PT, R17, UR8, RZ ;  /* 0x0000000811087c10 */ /* 0x000fc4000ff3e0ff */
[----:B------:R-:W-:-:S03]  /*02b0*/  ISETP.GE.AND P0, PT, R4, R9, PT ;  /* 0x000000090400720c */ /* 0x000fc60003f06270 */
[----:B------:R-:W-:Y:S01]  /*02c0*/  IMAD.X R9, RZ, RZ, UR9, P1 ;  /* 0x00000009ff097e24 */ /* 0x000fe200088e06ff */
[----:B------:R-:W-:Y:S02]  /*02d0*/  IADD3 R10, P1, PT, R19, UR8, RZ ;  /* 0x00000008130a7c10 */ /* 0x000fe4000ff3e0ff */
[----:B------:R-:W-:Y:S02]  /*02e0*/  SEL R15, R0, R11, !P0 ;  /* 0x0000000b000f7207 */ /* 0x000fe40004000000 */
[----:B------:R-:W-:Y:S01]  /*02f0*/  SEL R13, R11, R0, !P0 ;  /* 0x000000000b0d7207 */ /* 0x000fe20004000000 */
[----:B------:R-:W-:Y:S02]  /*0300*/  IMAD.X R11, RZ, RZ, UR9, P1 ;  /* 0x00000009ff0b7e24 */ /* 0x000fe400088e06ff */
[--C-:B------:R-:W-:Y:S01]  /*0310*/  IMAD.WIDE.U32 R4, R5, 0x4, R2.reuse ;  /* 0x0000000405047825 */ /* 0x100fe200078e0002 */
[----:B------:R-:W-:Y:S03]  /*0320*/  STG.E.U8 desc[UR6][R8.64], R15 ;  /* 0x0000000f08007986 */ /* 0x000fe6000c101106 */
[----:B------:R-:W-:Y:S01]  /*0330*/  IMAD.MOV.U32 R17, RZ, RZ, 0x1 ;  /* 0x00000001ff117424 */ /* 0x000fe200078e00ff */
[----:B------:R-:W-:Y:S01]  /*0340*/  STG.E.U8 desc[UR6][R10.64], R13 ;  /* 0x0000000d0a007986 */ /* 0x000fe2000c101106 */
[----:B------:R-:W-:-:S03]  /*0350*/  IMAD.WIDE.U32 R2, R19, 0x4, R2 ;  /* 0x0000000413027825 */ /* 0x000fc600078e0002 */
[----:B------:R-:W-:Y:S01]  /*0360*/  STG.E.STRONG.SYS desc[UR6][R4.64], RZ ;  /* 0x000000ff04007986 */ /* 0x000fe2000c115906 */
[----:B------:R-:W-:Y:S05]  /*0370*/  WARPSYNC.ALL ;  /* 0x0000000000007948 */ /* 0x000fea0003800000 */
[----:B------:R-:W-:Y:S04]  /*0380*/  STG.E.STRONG.SYS desc[UR6][R4.64+0x4], RZ ;  /* 0x000004ff04007986 */ /* 0x000fe8000c115906 */
[----:B------:R-:W-:Y:S04]  /*0390*/  STG.E.STRONG.SYS desc[UR6][R6.64], R17 ;  /* 0x0000001106007986 */ /* 0x000fe8000c115906 */
[----:B------:R-:W-:Y:S01]  /*03a0*/  STG.E.STRONG.SYS desc[UR6][R2.64], R17 ;  /* 0x0000001102007986 */ /* 0x000fe2000c115906 */
[----:B------:R-:W-:Y:S06]  /*03b0*/  BAR.SYNC.DEFER_BLOCKING 0x0 ;  /* 0x0000000000007b1d */ /* 0x000fec0000010000 */
[----:B------:R-:W-:Y:S05]  /*03c0*/  EXIT ;  /* 0x000000000000794d */ /* 0x000fea0003800000 */
.L_x_5:
[----:B------:R-:W0:Y:S01]  /*03d0*/  LDCU UR8, c[0x0][0x380] ;  /* 0x00007000ff0877ac */ /* 0x000e220008000800 */
[----:B------:R-:W1:Y:S01]  /*03e0*/  LDC.64 R8, c[0x0][0x390] ;  /* 0x0000e400ff087b82 */ /* 0x000e620000000a00 */
[----:B------:R-:W2:Y:S01]  /*03f0*/  LDCU.64 UR10, c[0x0][0x388] ;  /* 0x00007100ff0a77ac */ /* 0x000ea20008000a00 */
[----:B0-----:R-:W-:-:S06]  /*0400*/  UIMAD UR4, UR5, UR8, -UR8 ;  /* 0x00000008050472a4 */ /* 0x001fcc000f8e0a08 */
[----:B------:R-:W-:-:S05]  /*0410*/  IADD3 R5, PT, PT, R5, UR4, RZ ;  /* 0x0000000405057c10 */ /* 0x000fca000fffe0ff */
[C---:B------:R-:W-:Y:S02]  /*0420*/  VIADD R11, R5.reuse, 0x1 ;  /* 0x00000001050b7836 */ /* 0x040fe40000000000 */
[----:B-1----:R-:W-:-:S04]  /*0430*/  IMAD.WIDE.U32 R6, R5, 0x4, R8 ;  /* 0x0000000405067825 */ /* 0x002fc800078e0008 */
[----:B------:R-:W-:Y:S02]  /*0440*/  IMAD.WIDE.U32 R8, R11, 0x4, R8 ;  /* 0x000000040b087825 */ /* 0x000fe400078e0008 */
[----:B------:R-:W3:Y:S04]  /*0450*/  LDG.E R6, desc[UR6][R6.64] ;  /* 0x0000000606067981 */ /* 0x000ee8000c1e1900 */
[----:B------:R-:W4:Y:S01]  /*0460*/  LDG.E R8, desc[UR6][R8.64] ;  /* 0x0000000608087981 */ /* 0x000f22000c1e1900 */
[----:B---3--:R-:W-:Y:S02]  /*0470*/  VIADD R10, R6, UR4 ;  /* 0x00000004060a7c36 */ /* 0x008fe40008000000 */
[----:B------:R-:W0:Y:S01]  /*0480*/  LDC.64 R6, c[0x0][0x398] ;  /* 0x0000e600ff067b82 */ /* 0x000e220000000a00 */
[----:B----4-:R-:W-:-:S02]  /*0490*/  VIADD R12, R8, UR4 ;  /* 0x00000004080c7c36 */ /* 0x010fc40008000000 */
[----:B--2---:R-:W-:Y:S01]  /*04a0*/  IADD3 R10, P0, PT, R10, UR10, RZ ;  /* 0x0000000a0a0a7c10 */ /* 0x004fe2000ff1e0ff */
[----:B------:R-:W1:Y:S02]  /*04b0*/  LDCU UR4, c[0x0][0x3a0] ;  /* 0x00007400ff0477ac */ /* 0x000e640008000800 */
[----:B------:R-:W-:Y:S02]  /*04c0*/  IADD3 R12, P1, PT, R12, UR10, RZ ;  /* 0x0000000a0c0c7c10 */ /* 0x000fe4000ff3e0ff */
[----:B------:R-:W-:-:S03]  /*04d0*/  IADD3.X R11, PT, PT, RZ, UR11, RZ, P0, !PT ;  /* 0x0000000bff0b7c10 */ /* 0x000fc600087fe4ff */
[----:B------:R-:W-:Y:S02]  /*04e0*/  IMAD.X R13, RZ, RZ, UR11, P1 ;  /* 0x0000000bff0d7e24 */ /* 0x000fe400088e06ff */
[----:B------:R2:W3:Y:S04]  /*04f0*/  LDG.E.U8 R10, desc[UR6][R10.64] ;  /* 0x000000060a0a7981 */ /* 0x0004e8000c1e1100 */
[----:B------:R-:W4:Y:S01]  /*0500*/  LDG.E.U8 R13, desc[UR6][R12.64] ;  /* 0x000000060c0d7981 */ /* 0x000f22000c1e1100 */
[----:B------:R-:W-:Y:S01]  /*0510*/  IADD3 R4, P2, PT, R4, UR10, RZ ;  /* 0x0000000a04047c10 */ /* 0x000fe2000ff5e0ff */
[----:B--2---:R-:W-:-:S05]  /*0520*/  VIADD R11, R0, UR8 ;  /* 0x00000008000b7c36 */ /* 0x004fca0008000000 */
[----:B------:R-:W-:Y:S02]  /*0530*/  IADD3 R19, PT, PT, R11, 0x1, RZ ;  /* 0x000000010b137810 */ /* 0x000fe40007ffe0ff */
[----:B---3--:R-:W-:Y:S02]  /*0540*/  PRMT R5, R10, 0x8880, RZ ;  /* 0x000088800a057816 */ /* 0x008fe400000000ff */
[----:B----4-:R-:W-:Y:S02]  /*0550*/  PRMT R8, R13, 0x8880, RZ ;  /* 0x000088800d087816 */ /* 0x010fe400000000ff */
[----:B-1----:R-:W-:Y:S02]  /*0560*/  LOP3.LUT R5, R5, UR4, RZ, 0xc0, !PT ;  /* 0x0000000405057c12 */ /* 0x002fe4000f8ec0ff */
[----:B------:R-:W-:Y:S02]  /*0570*/  LOP3.LUT R16, R8, UR4, RZ, 0xc0, !PT ;  /* 0x0000000408107c12 */ /* 0x000fe4000f8ec0ff */
[----:B------:R-:W-:-:S02]  /*0580*/  IADD3 R8, P1, PT, R0, UR10, RZ ;  /* 0x0000000a00087c10 */ /* 0x000fc4000ff3e0ff */
[----:B------:R-:W-:Y:S01]  /*0590*/  ISETP.GE.AND P0, PT, R5, R16, PT ;  /* 0x000000100500720c */ /* 0x000fe20003f06270 */
[----:B------:R-:W-:Y:S02]  /*05a0*/  IMAD.X R5, RZ, RZ, UR11, P2 ;  /* 0x0000000bff057e24 */ /* 0x000fe400090e06ff */
[----:B------:R-:W-:Y:S01]  /*05b0*/  IMAD.X R9, RZ, RZ, UR11, P1 ;  /* 0x0000000bff097e24 */ /* 0x000fe200088e06ff */
[----:B------:R-:W-:Y:S02]  /*05c0*/  SEL R17, R10, R13, !P0 ;  /* 0x0000000d0a117207 */ /* 0x000fe40004000000 */
[----:B------:R-:W-:Y:S01]  /*05d0*/  SEL R13, R13, R10, !P0 ;  /* 0x0000000a0d0d7207 */ /* 0x000fe20004000000 */
[--C-:B0-----:R-:W-:Y:S02]  /*05e0*/  IMAD.WIDE.U32 R10, R11, 0x4, R6.reuse ;  /* 0x000000040b0a7825 */ /* 0x101fe400078e0006 */
[----:B------:R-:W-:Y:S02]  /*05f0*/  STG.E.U8 desc[UR6][R8.64], R17 ;  /* 0x0000001108007986 */ /* 0x000fe4000c101106 */
[----:B------:R-:W-:-:S02]  /*0600*/  IMAD.WIDE.U32 R6, R19, 0x4, R6 ;  /* 0x0000000413067825 */ /* 0x000fc400078e0006 */
[----:B------:R-:W-:Y:S02]  /*0610*/  STG.E.U8 desc[UR6][R4.64], R13 ;  /* 0x0000000d04007986 */ /* 0x000fe4000c101106 */
[----:B------:R-:W-:Y:S02]  /*0620*/  IMAD.MOV.U32 R19, RZ, RZ, 0x1 ;  /* 0x00000001ff137424 */ /* 0x000fe400078e00ff */
[----:B------:R-:W-:Y:S04]  /*0630*/  STG.E.STRONG.SYS desc[UR6][R14.64], RZ ;  /* 0x000000ff0e007986 */ /* 0x000fe8000c115906 */
[----:B------:R-:W-:Y:S04]  /*0640*/  STG.E.STRONG.SYS desc[UR6][R2.64], RZ ;  /* 0x000000ff02007986 */ /* 0x000fe8000c115906 */
[----:B------:R-:W-:Y:S04]  /*0650*/  STG.E.STRONG.SYS desc[UR6][R10.64], R19 ;  /* 0x000000130a007986 */ /* 0x000fe8000c115906 */
[----:B------:R-:W-:Y:S01]  /*0660*/  STG.E.STRONG.SYS desc[UR6][R6.64], R19 ;  /* 0x0000001306007986 */ /* 0x000fe2000c115906 */
[----:B------:R-:W-:Y:S05]  /*0670*/  EXIT ;  /* 0x000000000000794d */ /* 0x000fea0003800000 */
.L_x_6:
[----:B------:R-:W-:-:S00]  /*0680*/  BRA `(.L_x_6) ;  /* 0xfffffffc00fc7947 */ /* 0x000fc0000383ffff */
[----:B------:R-:W-:-:S00]  /*0690*/  NOP ;  /* 0x0000000000007918 */ /* 0x000fc00000000000 */
        /* <DEDUP_REMOVED lines=14> */
.L_x_7:


//--------------------- .nv.shared.reserved.0     --------------------------
	.section	.nv.shared.reserved.0,"aw",@nobits
	.weak		__nv_reservedSMEM_offset_0_alias
	.size		__nv_reservedSMEM_offset_0_alias, 0, 64
	.other		__nv_reservedSMEM_offset_0_alias,@"STO_CUDA_RESERVED_SHARED STV_DEFAULT"
__nv_reservedSMEM_offset_0_alias:
	.zero		0
	.zero		64


//--------------------- .nv.constant0._Z5benesiPcPiPVii --------------------------
	.section	.nv.constant0._Z5benesiPcPiPVii,"a",@progbits
	.sectionflags	@""
	.align	4
.nv.constant0._Z5benesiPcPiPVii:
	.zero		932


//--------------------- SYMBOLS --------------------------

	.type		.nv.reservedSmem.offset0,@object
	.size		.nv.reservedSmem.offset0,0x4
